//
// Generated by NVIDIA NVVM Compiler
//
// Compiler Build ID: CL-36424714
// Cuda compilation tools, release 13.0, V13.0.88
// Based on NVVM 20.0.0
//

.version 9.0
.target sm_100
.address_size 64

	// .globl	_Z8gpu_HeatPfS_i

.visible .entry _Z8gpu_HeatPfS_i(
	.param .u64 .ptr .align 1 _Z8gpu_HeatPfS_i_param_0,
	.param .u64 .ptr .align 1 _Z8gpu_HeatPfS_i_param_1,
	.param .u32 _Z8gpu_HeatPfS_i_param_2
)
{
	.reg .pred 	%p<8>;
	.reg .b32 	%r<18>;
	.reg .b32 	%f<9>;
	.reg .b64 	%rd<12>;

	ld.param.u64 	%rd1, [_Z8gpu_HeatPfS_i_param_0];
	ld.param.u64 	%rd2, [_Z8gpu_HeatPfS_i_param_1];
	ld.param.u32 	%r4, [_Z8gpu_HeatPfS_i_param_2];
	mov.u32 	%r5, %ctaid.x;
	mov.u32 	%r6, %ntid.x;
	mov.u32 	%r7, %tid.x;
	mad.lo.s32 	%r8, %r5, %r6, %r7;
	mov.u32 	%r9, %ctaid.y;
	mov.u32 	%r10, %ntid.y;
	mov.u32 	%r11, %tid.y;
	mad.lo.s32 	%r12, %r9, %r10, %r11;
	setp.lt.s32 	%p1, %r8, 1;
	add.s32 	%r13, %r4, -2;
	setp.gt.s32 	%p2, %r8, %r13;
	or.pred  	%p3, %p1, %p2;
	setp.eq.s32 	%p4, %r12, 0;
	or.pred  	%p5, %p4, %p3;
	setp.gt.s32 	%p6, %r12, %r13;
	or.pred  	%p7, %p5, %p6;
	@%p7 bra 	$L__BB0_2;
	cvta.to.global.u64 	%rd3, %rd1;
	cvta.to.global.u64 	%rd4, %rd2;
	mul.lo.s32 	%r14, %r4, %r8;
	add.s32 	%r15, %r14, %r12;
	mul.wide.s32 	%rd5, %r15, 4;
	add.s64 	%rd6, %rd3, %rd5;
	ld.global.f32 	%f1, [%rd6+-4];
	ld.global.f32 	%f2, [%rd6+4];
	add.f32 	%f3, %f1, %f2;
	sub.s32 	%r16, %r14, %r4;
	add.s32 	%r17, %r16, %r12;
	mul.wide.s32 	%rd7, %r17, 4;
	add.s64 	%rd8, %rd3, %rd7;
	ld.global.f32 	%f4, [%rd8];
	add.f32 	%f5, %f3, %f4;
	mul.wide.s32 	%rd9, %r4, 4;
	add.s64 	%rd10, %rd6, %rd9;
	ld.global.f32 	%f6, [%rd10];
	add.f32 	%f7, %f5, %f6;
	mul.f32 	%f8, %f7, 0f3E800000;
	add.s64 	%rd11, %rd4, %rd5;
	st.global.f32 	[%rd11], %f8;
$L__BB0_2:
	ret;

}


// ===== COMPILED SASS (sm_100) =====

	.target	sm_100

	.elftype	@"ET_EXEC"


//--------------------- .note.nv.tkinfo           --------------------------
	.section	.note.nv.tkinfo,"",@"SHT_NOTE"
	.sectionflags	@"SHF_NOTE_NV_TKINFO"
	.tkinfo
        /*0018*/ 	.word	0x00000002
        /*0030*/ 	.string	""
        /*0030*/ 	.string	"ptxas"
        /*0030*/ 	.string	"Cuda compilation tools, release 13.0, V13.0.88"
        /*0030*/ 	.string	"Build cuda_13.0.r13.0/compiler.36424714_0"
        /*0030*/ 	.string	"-arch sm_100 -m 64 "



//--------------------- .note.nv.cuinfo           --------------------------
	.section	.note.nv.cuinfo,"",@"SHT_NOTE"
	.sectionflags	@"SHF_NOTE_NV_CUINFO"
        /*0018*/ 	.short	0x0002
        /*001a*/ 	.short	0x0064
        /*001c*/ 	.short	0x0082
	.zero		2


//--------------------- .nv.info                  --------------------------
	.section	.nv.info,"",@"SHT_CUDA_INFO"
	.align	4


	//----- nvinfo : EIATTR_REGCOUNT
	.align		4
        /*0000*/ 	.byte	0x04, 0x2f
        /*0002*/ 	.short	(.L_1 - .L_0)
	.align		4
.L_0:
        /*0004*/ 	.word	index@(_Z8gpu_HeatPfS_i)
        /*0008*/ 	.word	0x00000010


	//----- nvinfo : EIATTR_FRAME_SIZE
	.align		4
.L_1:
        /*000c*/ 	.byte	0x04, 0x11
        /*000e*/ 	.short	(.L_3 - .L_2)
	.align		4
.L_2:
        /*0010*/ 	.word	index@(_Z8gpu_HeatPfS_i)
        /*0014*/ 	.word	0x00000000


	//----- nvinfo : EIATTR_MIN_STACK_SIZE
	.align		4
.L_3:
        /*0018*/ 	.byte	0x04, 0x12
        /*001a*/ 	.short	(.L_5 - .L_4)
	.align		4
.L_4:
        /*001c*/ 	.word	index@(_Z8gpu_HeatPfS_i)
        /*0020*/ 	.word	0x00000000
.L_5:


//--------------------- .nv.compat                --------------------------
	.section	.nv.compat,"",@"SHT_CUDA_COMPAT_INFO"
	.align	4
        /*0000*/ 	.byte	0x02, 0x09, 0x00, 0x00, 0x02, 0x02, 0x01, 0x00, 0x02, 0x05, 0x05, 0x00, 0x03, 0x07, 0x01, 0x01
        /*0010*/ 	.byte	0x02, 0x03, 0x00, 0x00, 0x02, 0x06, 0x01, 0x00, 0x04, 0x0b, 0x08, 0x00, 0x09, 0x00, 0x00, 0x00
        /*0020*/ 	.byte	0x00, 0x00, 0x00, 0x00


//--------------------- .nv.info._Z8gpu_HeatPfS_i --------------------------
	.section	.nv.info._Z8gpu_HeatPfS_i,"",@"SHT_CUDA_INFO"
	.sectionflags	@""
	.align	4


	//----- nvinfo : EIATTR_CUDA_API_VERSION
	.align		4
        /*0000*/ 	.byte	0x04, 0x37
        /*0002*/ 	.short	(.L_7 - .L_6)
.L_6:
        /*0004*/ 	.word	0x00000082


	//----- nvinfo : EIATTR_KPARAM_INFO
	.align		4
.L_7:
        /*0008*/ 	.byte	0x04, 0x17
        /*000a*/ 	.short	(.L_9 - .L_8)
.L_8:
        /*000c*/ 	.word	0x00000000
        /*0010*/ 	.short	0x0002
        /*0012*/ 	.short	0x0010
        /*0014*/ 	.byte	0x00, 0xf0, 0x11, 0x00


	//----- nvinfo : EIATTR_KPARAM_INFO
	.align		4
.L_9:
        /*0018*/ 	.byte	0x04, 0x17
        /*001a*/ 	.short	(.L_11 - .L_10)
.L_10:
        /*001c*/ 	.word	0x00000000
        /*0020*/ 	.short	0x0001
        /*0022*/ 	.short	0x0008
        /*0024*/ 	.byte	0x00, 0xf5, 0x21, 0x00


	//----- nvinfo : EIATTR_KPARAM_INFO
	.align		4
.L_11:
        /*0028*/ 	.byte	0x04, 0x17
        /*002a*/ 	.short	(.L_13 - .L_12)
.L_12:
        /*002c*/ 	.word	0x00000000
        /*0030*/ 	.short	0x0000
        /*0032*/ 	.short	0x0000
        /*0034*/ 	.byte	0x00, 0xf5, 0x21, 0x00


	//----- nvinfo : EIATTR_SPARSE_MMA_MASK
	.align		4
.L_13:
        /*0038*/ 	.byte	0x03, 0x50
        /*003a*/ 	.short	0x0000


	//----- nvinfo : EIATTR_MAXREG_COUNT
	.align		4
        /*003c*/ 	.byte	0x03, 0x1b
        /*003e*/ 	.short	0x00ff


	//----- nvinfo : EIATTR_MERCURY_ISA_VERSION
	.align		4
        /*0040*/ 	.byte	0x03, 0x5f
        /*0042*/ 	.short	0x0101


	//----- nvinfo : EIATTR_VRC_CTA_INIT_COUNT
	.align		4
        /*0044*/ 	.byte	0x02, 0x4a
	.zero		1
	.zero		1


	//----- nvinfo : EIATTR_EXIT_INSTR_OFFSETS
	.align		4
        /*0048*/ 	.byte	0x04, 0x1c
        /*004a*/ 	.short	(.L_15 - .L_14)


	//   ....[0]....
.L_14:
        /*004c*/ 	.word	0x000000f0


	//   ....[1]....
        /*0050*/ 	.word	0x00000230


	//----- nvinfo : EIATTR_CBANK_PARAM_SIZE
	.align		4
.L_15:
        /*0054*/ 	.byte	0x03, 0x19
        /*0056*/ 	.short	0x0014


	//----- nvinfo : EIATTR_PARAM_CBANK
	.align		4
        /*0058*/ 	.byte	0x04, 0x0a
        /*005a*/ 	.short	(.L_17 - .L_16)
	.align		4
.L_16:
        /*005c*/ 	.word	index@(.nv.constant0._Z8gpu_HeatPfS_i)
        /*0060*/ 	.short	0x0380
        /*0062*/ 	.short	0x0014


	//----- nvinfo : EIATTR_SW_WAR
	.align		4
.L_17:
        /*0064*/ 	.byte	0x04, 0x36
        /*0066*/ 	.short	(.L_19 - .L_18)
.L_18:
        /*0068*/ 	.word	0x00000008
.L_19:


//--------------------- .nv.callgraph             --------------------------
	.section	.nv.callgraph,"",@"SHT_CUDA_CALLGRAPH"
	.align	4
	.sectionentsize	8
	.align		4
        /*0000*/ 	.word	0x00000000
	.align		4
        /*0004*/ 	.word	0xffffffff
	.align		4
        /*0008*/ 	.word	0x00000000
	.align		4
        /*000c*/ 	.word	0xfffffffe
	.align		4
        /*0010*/ 	.word	0x00000000
	.align		4
        /*0014*/ 	.word	0xfffffffd
	.align		4
        /*0018*/ 	.word	0x00000000
	.align		4
        /*001c*/ 	.word	0xfffffffc


//--------------------- .text._Z8gpu_HeatPfS_i    --------------------------
	.section	.text._Z8gpu_HeatPfS_i,"ax",@progbits
	.align	128
        .global         _Z8gpu_HeatPfS_i
        .type           _Z8gpu_HeatPfS_i,@function
        .size           _Z8gpu_HeatPfS_i,(.L_x_1 - _Z8gpu_HeatPfS_i)
        .other          _Z8gpu_HeatPfS_i,@"STO_CUDA_ENTRY STV_DEFAULT"
_Z8gpu_HeatPfS_i:
.text._Z8gpu_HeatPfS_i:
[----:B------:R-:W-:Y:S01]  /*0000*/  LDC R1, c[0x0][0x37c] ;  /* 0x0000df00ff017b82 */ /* 0x000fe20000000800 */
[----:B------:R-:W0:Y:S07]  /*0010*/  S2R R3, SR_TID.X ;  /* 0x0000000000037919 */ /* 0x000e2e0000002100 */
[----:B------:R-:W0:Y:S01]  /*0020*/  S2UR UR4, SR_CTAID.X ;  /* 0x00000000000479c3 */ /* 0x000e220000002500 */
[----:B------:R-:W1:Y:S07]  /*0030*/  S2R R5, SR_TID.Y ;  /* 0x0000000000057919 */ /* 0x000e6e0000002200 */
[----:B------:R-:W0:Y:S08]  /*0040*/  LDC R0, c[0x0][0x360] ;  /* 0x0000d800ff007b82 */ /* 0x000e300000000800 */
[----:B------:R-:W2:Y:S08]  /*0050*/  LDC R9, c[0x0][0x390] ;  /* 0x0000e400ff097b82 */ /* 0x000eb00000000800 */
[----:B------:R-:W1:Y:S08]  /*0060*/  S2UR UR5, SR_CTAID.Y ;  /* 0x00000000000579c3 */ /* 0x000e700000002600 */
[----:B------:R-:W1:Y:S01]  /*0070*/  LDC R4, c[0x0][0x364] ;  /* 0x0000d900ff047b82 */ /* 0x000e620000000800 */
[----:B0-----:R-:W-:Y:S01]  /*0080*/  IMAD R0, R0, UR4, R3 ;  /* 0x0000000400007c24 */ /* 0x001fe2000f8e0203 */
[----:B--2---:R-:W-:-:S04]  /*0090*/  IADD3 R2, PT, PT, R9, -0x2, RZ ;  /* 0xfffffffe09027810 */ /* 0x004fc80007ffe0ff */
[----:B------:R-:W-:-:S04]  /*00a0*/  ISETP.GT.AND P0, PT, R0, R2, PT ;  /* 0x000000020000720c */ /* 0x000fc80003f04270 */
[----:B------:R-:W-:Y:S01]  /*00b0*/  ISETP.LT.OR P0, PT, R0, 0x1, P0 ;  /* 0x000000010000780c */ /* 0x000fe20000701670 */
[----:B-1----:R-:W-:-:S05]  /*00c0*/  IMAD R3, R4, UR5, R5 ;  /* 0x0000000504037c24 */ /* 0x002fca000f8e0205 */
[----:B------:R-:W-:-:S04]  /*00d0*/  ISETP.EQ.OR P0, PT, R3, RZ, P0 ;  /* 0x000000ff0300720c */ /* 0x000fc80000702670 */
[----:B------:R-:W-:-:S13]  /*00e0*/  ISETP.GT.OR P0, PT, R3, R2, P0 ;  /* 0x000000020300720c */ /* 0x000fda0000704670 */
[----:B------:R-:W-:Y:S05]  /*00f0*/  @P0 EXIT ;  /* 0x000000000000094d */ /* 0x000fea0003800000 */
[----:B------:R-:W0:Y:S01]  /*0100*/  LDC.64 R4, c[0x0][0x380] ;  /* 0x0000e000ff047b82 */ /* 0x000e220000000a00 */
[----:B------:R-:W1:Y:S01]  /*0110*/  LDCU.64 UR4, c[0x0][0x358] ;  /* 0x00006b00ff0477ac */ /* 0x000e620008000a00 */
[CC--:B------:R-:W-:Y:S02]  /*0120*/  IMAD R2, R0.reuse, R9.reuse, -R9 ;  /* 0x0000000900027224 */ /* 0x0c0fe400078e0a09 */
[----:B------:R-:W-:-:S03]  /*0130*/  IMAD R11, R0, R9, R3 ;  /* 0x00000009000b7224 */ /* 0x000fc600078e0203 */
[----:B------:R-:W-:Y:S01]  /*0140*/  IADD3 R7, PT, PT, R3, R2, RZ ;  /* 0x0000000203077210 */ /* 0x000fe20007ffe0ff */
[----:B0-----:R-:W-:-:S04]  /*0150*/  IMAD.WIDE R2, R11, 0x4, R4 ;  /* 0x000000040b027825 */ /* 0x001fc800078e0204 */
[----:B------:R-:W-:Y:S01]  /*0160*/  IMAD.WIDE R4, R7, 0x4, R4 ;  /* 0x0000000407047825 */ /* 0x000fe200078e0204 */
[----:B-1----:R-:W2:Y:S04]  /*0170*/  LDG.E R0, desc[UR4][R2.64+-0x4] ;  /* 0xfffffc0402007981 */ /* 0x002ea8000c1e1900 */
[----:B------:R-:W2:Y:S01]  /*0180*/  LDG.E R13, desc[UR4][R2.64+0x4] ;  /* 0x00000404020d7981 */ /* 0x000ea2000c1e1900 */
[----:B------:R-:W-:Y:S02]  /*0190*/  IMAD.WIDE R6, R9, 0x4, R2 ;  /* 0x0000000409067825 */ /* 0x000fe400078e0202 */
[----:B------:R-:W0:Y:S01]  /*01a0*/  LDC.64 R8, c[0x0][0x388] ;  /* 0x0000e200ff087b82 */ /* 0x000e220000000a00 */
[----:B------:R-:W3:Y:S04]  /*01b0*/  LDG.E R5, desc[UR4][R4.64] ;  /* 0x0000000404057981 */ /* 0x000ee8000c1e1900 */
[----:B------:R-:W4:Y:S01]  /*01c0*/  LDG.E R7, desc[UR4][R6.64] ;  /* 0x0000000406077981 */ /* 0x000f22000c1e1900 */
[----:B0-----:R-:W-:-:S04]  /*01d0*/  IMAD.WIDE R8, R11, 0x4, R8 ;  /* 0x000000040b087825 */ /* 0x001fc800078e0208 */
[----:B--2---:R-:W-:-:S04]  /*01e0*/  FADD R0, R0, R13 ;  /* 0x0000000d00007221 */ /* 0x004fc80000000000 */
[----:B---3--:R-:W-:-:S04]  /*01f0*/  FADD R0, R0, R5 ;  /* 0x0000000500007221 */ /* 0x008fc80000000000 */
[----:B----4-:R-:W-:-:S04]  /*0200*/  FADD R0, R0, R7 ;  /* 0x0000000700007221 */ /* 0x010fc80000000000 */
[----:B------:R-:W-:-:S05]  /*0210*/  FMUL R11, R0, 0.25 ;  /* 0x3e800000000b7820 */ /* 0x000fca0000400000 */
[----:B------:R-:W-:Y:S01]  /*0220*/  STG.E desc[UR4][R8.64], R11 ;  /* 0x0000000b08007986 */ /* 0x000fe2000c101904 */
[----:B------:R-:W-:Y:S05]  /*0230*/  EXIT ;  /* 0x000000000000794d */ /* 0x000fea0003800000 */
.L_x_0:
[----:B------:R-:W-:-:S00]  /*0240*/  BRA `(.L_x_0) ;  /* 0xfffffffc00fc7947 */ /* 0x000fc0000383ffff */
[----:B------:R-:W-:-:S00]  /*0250*/  NOP ;  /* 0x0000000000007918 */ /* 0x000fc00000000000 */
        /* <DEDUP_REMOVED lines=10> */
.L_x_1:


//--------------------- .nv.shared.reserved.0     --------------------------
	.section	.nv.shared.reserved.0,"aw",@nobits
	.weak		__nv_reservedSMEM_offset_0_alias
	.size		__nv_reservedSMEM_offset_0_alias, 0, 64
	.other		__nv_reservedSMEM_offset_0_alias,@"STO_CUDA_RESERVED_SHARED STV_DEFAULT"
__nv_reservedSMEM_offset_0_alias:
	.zero		0
	.zero		64


//--------------------- .nv.constant0._Z8gpu_HeatPfS_i --------------------------
	.section	.nv.constant0._Z8gpu_HeatPfS_i,"a",@progbits
	.sectionflags	@""
	.align	4
.nv.constant0._Z8gpu_HeatPfS_i:
	.zero		916


//--------------------- SYMBOLS --------------------------

	.type		.nv.reservedSmem.offset0,@object
	.size		.nv.reservedSmem.offset0,0x4
